//
// Generated by NVIDIA NVVM Compiler
//
// Compiler Build ID: CL-36424714
// Cuda compilation tools, release 13.0, V13.0.88
// Based on NVVM 20.0.0
//

.version 9.0
.target sm_100
.address_size 64

	// .globl	_Z9mat_scalefPfS_ii

.visible .entry _Z9mat_scalefPfS_ii(
	.param .f32 _Z9mat_scalefPfS_ii_param_0,
	.param .u64 .ptr .align 1 _Z9mat_scalefPfS_ii_param_1,
	.param .u64 .ptr .align 1 _Z9mat_scalefPfS_ii_param_2,
	.param .u32 _Z9mat_scalefPfS_ii_param_3,
	.param .u32 _Z9mat_scalefPfS_ii_param_4
)
{
	.reg .pred 	%p<4>;
	.reg .b32 	%r<12>;
	.reg .b32 	%f<4>;
	.reg .b64 	%rd<8>;

	ld.param.f32 	%f1, [_Z9mat_scalefPfS_ii_param_0];
	ld.param.u64 	%rd1, [_Z9mat_scalefPfS_ii_param_1];
	ld.param.u64 	%rd2, [_Z9mat_scalefPfS_ii_param_2];
	ld.param.u32 	%r4, [_Z9mat_scalefPfS_ii_param_3];
	ld.param.u32 	%r3, [_Z9mat_scalefPfS_ii_param_4];
	mov.u32 	%r5, %ntid.y;
	mov.u32 	%r6, %ctaid.y;
	mov.u32 	%r7, %tid.y;
	mad.lo.s32 	%r1, %r5, %r6, %r7;
	mov.u32 	%r8, %ntid.x;
	mov.u32 	%r9, %ctaid.x;
	mov.u32 	%r10, %tid.x;
	mad.lo.s32 	%r2, %r8, %r9, %r10;
	setp.ge.s32 	%p1, %r1, %r4;
	setp.ge.s32 	%p2, %r2, %r3;
	or.pred  	%p3, %p1, %p2;
	@%p3 bra 	$L__BB0_2;
	cvta.to.global.u64 	%rd3, %rd1;
	cvta.to.global.u64 	%rd4, %rd2;
	mad.lo.s32 	%r11, %r3, %r1, %r2;
	mul.wide.s32 	%rd5, %r11, 4;
	add.s64 	%rd6, %rd3, %rd5;
	ld.global.f32 	%f2, [%rd6];
	mul.f32 	%f3, %f1, %f2;
	add.s64 	%rd7, %rd4, %rd5;
	st.global.f32 	[%rd7], %f3;
$L__BB0_2:
	ret;

}


// ===== COMPILED SASS (sm_100) =====

	.target	sm_100

	.elftype	@"ET_EXEC"


//--------------------- .note.nv.tkinfo           --------------------------
	.section	.note.nv.tkinfo,"",@"SHT_NOTE"
	.sectionflags	@"SHF_NOTE_NV_TKINFO"
	.tkinfo
        /*0018*/ 	.word	0x00000002
        /*0030*/ 	.string	""
        /*0030*/ 	.string	"ptxas"
        /*0030*/ 	.string	"Cuda compilation tools, release 13.0, V13.0.88"
        /*0030*/ 	.string	"Build cuda_13.0.r13.0/compiler.36424714_0"
        /*0030*/ 	.string	"-arch sm_100 -m 64 "



//--------------------- .note.nv.cuinfo           --------------------------
	.section	.note.nv.cuinfo,"",@"SHT_NOTE"
	.sectionflags	@"SHF_NOTE_NV_CUINFO"
        /*0018*/ 	.short	0x0002
        /*001a*/ 	.short	0x0064
        /*001c*/ 	.short	0x0082
	.zero		2


//--------------------- .nv.info                  --------------------------
	.section	.nv.info,"",@"SHT_CUDA_INFO"
	.align	4


	//----- nvinfo : EIATTR_REGCOUNT
	.align		4
        /*0000*/ 	.byte	0x04, 0x2f
        /*0002*/ 	.short	(.L_1 - .L_0)
	.align		4
.L_0:
        /*0004*/ 	.word	index@(_Z9mat_scalefPfS_ii)
        /*0008*/ 	.word	0x0000000a


	//----- nvinfo : EIATTR_FRAME_SIZE
	.align		4
.L_1:
        /*000c*/ 	.byte	0x04, 0x11
        /*000e*/ 	.short	(.L_3 - .L_2)
	.align		4
.L_2:
        /*0010*/ 	.word	index@(_Z9mat_scalefPfS_ii)
        /*0014*/ 	.word	0x00000000


	//----- nvinfo : EIATTR_MIN_STACK_SIZE
	.align		4
.L_3:
        /*0018*/ 	.byte	0x04, 0x12
        /*001a*/ 	.short	(.L_5 - .L_4)
	.align		4
.L_4:
        /*001c*/ 	.word	index@(_Z9mat_scalefPfS_ii)
        /*0020*/ 	.word	0x00000000
.L_5:


//--------------------- .nv.compat                --------------------------
	.section	.nv.compat,"",@"SHT_CUDA_COMPAT_INFO"
	.align	4
        /*0000*/ 	.byte	0x02, 0x09, 0x00, 0x00, 0x02, 0x02, 0x01, 0x00, 0x02, 0x05, 0x05, 0x00, 0x03, 0x07, 0x01, 0x01
        /*0010*/ 	.byte	0x02, 0x03, 0x00, 0x00, 0x02, 0x06, 0x01, 0x00, 0x04, 0x0b, 0x08, 0x00, 0x09, 0x00, 0x00, 0x00
        /*0020*/ 	.byte	0x00, 0x00, 0x00, 0x00


//--------------------- .nv.info._Z9mat_scalefPfS_ii --------------------------
	.section	.nv.info._Z9mat_scalefPfS_ii,"",@"SHT_CUDA_INFO"
	.sectionflags	@""
	.align	4


	//----- nvinfo : EIATTR_CUDA_API_VERSION
	.align		4
        /*0000*/ 	.byte	0x04, 0x37
        /*0002*/ 	.short	(.L_7 - .L_6)
.L_6:
        /*0004*/ 	.word	0x00000082


	//----- nvinfo : EIATTR_KPARAM_INFO
	.align		4
.L_7:
        /*0008*/ 	.byte	0x04, 0x17
        /*000a*/ 	.short	(.L_9 - .L_8)
.L_8:
        /*000c*/ 	.word	0x00000000
        /*0010*/ 	.short	0x0004
        /*0012*/ 	.short	0x001c
        /*0014*/ 	.byte	0x00, 0xf0, 0x11, 0x00


	//----- nvinfo : EIATTR_KPARAM_INFO
	.align		4
.L_9:
        /*0018*/ 	.byte	0x04, 0x17
        /*001a*/ 	.short	(.L_11 - .L_10)
.L_10:
        /*001c*/ 	.word	0x00000000
        /*0020*/ 	.short	0x0003
        /*0022*/ 	.short	0x0018
        /*0024*/ 	.byte	0x00, 0xf0, 0x11, 0x00


	//----- nvinfo : EIATTR_KPARAM_INFO
	.align		4
.L_11:
        /*0028*/ 	.byte	0x04, 0x17
        /*002a*/ 	.short	(.L_13 - .L_12)
.L_12:
        /*002c*/ 	.word	0x00000000
        /*0030*/ 	.short	0x0002
        /*0032*/ 	.short	0x0010
        /*0034*/ 	.byte	0x00, 0xf5, 0x21, 0x00


	//----- nvinfo : EIATTR_KPARAM_INFO
	.align		4
.L_13:
        /*0038*/ 	.byte	0x04, 0x17
        /*003a*/ 	.short	(.L_15 - .L_14)
.L_14:
        /*003c*/ 	.word	0x00000000
        /*0040*/ 	.short	0x0001
        /*0042*/ 	.short	0x0008
        /*0044*/ 	.byte	0x00, 0xf5, 0x21, 0x00


	//----- nvinfo : EIATTR_KPARAM_INFO
	.align		4
.L_15:
        /*0048*/ 	.byte	0x04, 0x17
        /*004a*/ 	.short	(.L_17 - .L_16)
.L_16:
        /*004c*/ 	.word	0x00000000
        /*0050*/ 	.short	0x0000
        /*0052*/ 	.short	0x0000
        /*0054*/ 	.byte	0x00, 0xf0, 0x11, 0x00


	//----- nvinfo : EIATTR_SPARSE_MMA_MASK
	.align		4
.L_17:
        /*0058*/ 	.byte	0x03, 0x50
        /*005a*/ 	.short	0x0000


	//----- nvinfo : EIATTR_MAXREG_COUNT
	.align		4
        /*005c*/ 	.byte	0x03, 0x1b
        /*005e*/ 	.short	0x00ff


	//----- nvinfo : EIATTR_MERCURY_ISA_VERSION
	.align		4
        /*0060*/ 	.byte	0x03, 0x5f
        /*0062*/ 	.short	0x0101


	//----- nvinfo : EIATTR_VRC_CTA_INIT_COUNT
	.align		4
        /*0064*/ 	.byte	0x02, 0x4a
	.zero		1
	.zero		1


	//----- nvinfo : EIATTR_EXIT_INSTR_OFFSETS
	.align		4
        /*0068*/ 	.byte	0x04, 0x1c
        /*006a*/ 	.short	(.L_19 - .L_18)


	//   ....[0]....
.L_18:
        /*006c*/ 	.word	0x000000c0


	//   ....[1]....
        /*0070*/ 	.word	0x00000170


	//----- nvinfo : EIATTR_CBANK_PARAM_SIZE
	.align		4
.L_19:
        /*0074*/ 	.byte	0x03, 0x19
        /*0076*/ 	.short	0x0020


	//----- nvinfo : EIATTR_PARAM_CBANK
	.align		4
        /*0078*/ 	.byte	0x04, 0x0a
        /*007a*/ 	.short	(.L_21 - .L_20)
	.align		4
.L_20:
        /*007c*/ 	.word	index@(.nv.constant0._Z9mat_scalefPfS_ii)
        /*0080*/ 	.short	0x0380
        /*0082*/ 	.short	0x0020


	//----- nvinfo : EIATTR_SW_WAR
	.align		4
.L_21:
        /*0084*/ 	.byte	0x04, 0x36
        /*0086*/ 	.short	(.L_23 - .L_22)
.L_22:
        /*0088*/ 	.word	0x00000008
.L_23:


//--------------------- .nv.callgraph             --------------------------
	.section	.nv.callgraph,"",@"SHT_CUDA_CALLGRAPH"
	.align	4
	.sectionentsize	8
	.align		4
        /*0000*/ 	.word	0x00000000
	.align		4
        /*0004*/ 	.word	0xffffffff
	.align		4
        /*0008*/ 	.word	0x00000000
	.align		4
        /*000c*/ 	.word	0xfffffffe
	.align		4
        /*0010*/ 	.word	0x00000000
	.align		4
        /*0014*/ 	.word	0xfffffffd
	.align		4
        /*0018*/ 	.word	0x00000000
	.align		4
        /*001c*/ 	.word	0xfffffffc


//--------------------- .text._Z9mat_scalefPfS_ii --------------------------
	.section	.text._Z9mat_scalefPfS_ii,"ax",@progbits
	.align	128
        .global         _Z9mat_scalefPfS_ii
        .type           _Z9mat_scalefPfS_ii,@function
        .size           _Z9mat_scalefPfS_ii,(.L_x_1 - _Z9mat_scalefPfS_ii)
        .other          _Z9mat_scalefPfS_ii,@"STO_CUDA_ENTRY STV_DEFAULT"
_Z9mat_scalefPfS_ii:
.text._Z9mat_scalefPfS_ii:
[----:B------:R-:W-:Y:S01]  /*0000*/  LDC R1, c[0x0][0x37c] ;  /* 0x0000df00ff017b82 */ /* 0x000fe20000000800 */
[----:B------:R-:W0:Y:S01]  /*0010*/  S2R R5, SR_CTAID.X ;  /* 0x0000000000057919 */ /* 0x000e220000002500 */
[----:B------:R-:W1:Y:S01]  /*0020*/  LDCU UR4, c[0x0][0x364] ;  /* 0x00006c80ff0477ac */ /* 0x000e620008000800 */
[----:B------:R-:W0:Y:S01]  /*0030*/  S2R R2, SR_TID.X ;  /* 0x0000000000027919 */ /* 0x000e220000002100 */
[----:B------:R-:W0:Y:S01]  /*0040*/  LDCU UR5, c[0x0][0x360] ;  /* 0x00006c00ff0577ac */ /* 0x000e220008000800 */
[----:B------:R-:W1:Y:S01]  /*0050*/  S2R R0, SR_CTAID.Y ;  /* 0x0000000000007919 */ /* 0x000e620000002600 */
[----:B------:R-:W2:Y:S01]  /*0060*/  LDCU.64 UR6, c[0x0][0x398] ;  /* 0x00007300ff0677ac */ /* 0x000ea20008000a00 */
[----:B------:R-:W1:Y:S01]  /*0070*/  S2R R3, SR_TID.Y ;  /* 0x0000000000037919 */ /* 0x000e620000002200 */
[----:B0-----:R-:W-:-:S05]  /*0080*/  IMAD R5, R5, UR5, R2 ;  /* 0x0000000505057c24 */ /* 0x001fca000f8e0202 */
[----:B--2---:R-:W-:Y:S01]  /*0090*/  ISETP.GE.AND P0, PT, R5, UR7, PT ;  /* 0x0000000705007c0c */ /* 0x004fe2000bf06270 */
[----:B-1----:R-:W-:-:S05]  /*00a0*/  IMAD R0, R0, UR4, R3 ;  /* 0x0000000400007c24 */ /* 0x002fca000f8e0203 */
[----:B------:R-:W-:-:S13]  /*00b0*/  ISETP.GE.OR P0, PT, R0, UR6, P0 ;  /* 0x0000000600007c0c */ /* 0x000fda0008706670 */
[----:B------:R-:W-:Y:S05]  /*00c0*/  @P0 EXIT ;  /* 0x000000000000094d */ /* 0x000fea0003800000 */
[----:B------:R-:W0:Y:S01]  /*00d0*/  LDC.64 R2, c[0x0][0x388] ;  /* 0x0000e200ff027b82 */ /* 0x000e220000000a00 */
[----:B------:R-:W1:Y:S01]  /*00e0*/  LDCU.64 UR4, c[0x0][0x358] ;  /* 0x00006b00ff0477ac */ /* 0x000e620008000a00 */
[----:B------:R-:W-:Y:S01]  /*00f0*/  IMAD R7, R0, UR7, R5 ;  /* 0x0000000700077c24 */ /* 0x000fe2000f8e0205 */
[----:B------:R-:W2:Y:S05]  /*0100*/  LDCU UR6, c[0x0][0x380] ;  /* 0x00007000ff0677ac */ /* 0x000eaa0008000800 */
[----:B------:R-:W3:Y:S01]  /*0110*/  LDC.64 R4, c[0x0][0x390] ;  /* 0x0000e400ff047b82 */ /* 0x000ee20000000a00 */
[----:B0-----:R-:W-:-:S06]  /*0120*/  IMAD.WIDE R2, R7, 0x4, R2 ;  /* 0x0000000407027825 */ /* 0x001fcc00078e0202 */
[----:B-1----:R-:W2:Y:S01]  /*0130*/  LDG.E R2, desc[UR4][R2.64] ;  /* 0x0000000402027981 */ /* 0x002ea2000c1e1900 */
[----:B---3--:R-:W-:-:S04]  /*0140*/  IMAD.WIDE R4, R7, 0x4, R4 ;  /* 0x0000000407047825 */ /* 0x008fc800078e0204 */
[----:B--2---:R-:W-:-:S05]  /*0150*/  FMUL R7, R2, UR6 ;  /* 0x0000000602077c20 */ /* 0x004fca0008400000 */
[----:B------:R-:W-:Y:S01]  /*0160*/  STG.E desc[UR4][R4.64], R7 ;  /* 0x0000000704007986 */ /* 0x000fe2000c101904 */
[----:B------:R-:W-:Y:S05]  /*0170*/  EXIT ;  /* 0x000000000000794d */ /* 0x000fea0003800000 */
.L_x_0:
[----:B------:R-:W-:-:S00]  /*0180*/  BRA `(.L_x_0) ;  /* 0xfffffffc00fc7947 */ /* 0x000fc0000383ffff */
[----:B------:R-:W-:-:S00]  /*0190*/  NOP ;  /* 0x0000000000007918 */ /* 0x000fc00000000000 */
        /* <DEDUP_REMOVED lines=14> */
.L_x_1:


//--------------------- .nv.shared.reserved.0     --------------------------
	.section	.nv.shared.reserved.0,"aw",@nobits
	.weak		__nv_reservedSMEM_offset_0_alias
	.size		__nv_reservedSMEM_offset_0_alias, 0, 64
	.other		__nv_reservedSMEM_offset_0_alias,@"STO_CUDA_RESERVED_SHARED STV_DEFAULT"
__nv_reservedSMEM_offset_0_alias:
	.zero		0
	.zero		64


//--------------------- .nv.constant0._Z9mat_scalefPfS_ii --------------------------
	.section	.nv.constant0._Z9mat_scalefPfS_ii,"a",@progbits
	.sectionflags	@""
	.align	4
.nv.constant0._Z9mat_scalefPfS_ii:
	.zero		928


//--------------------- SYMBOLS --------------------------

	.type		.nv.reservedSmem.offset0,@object
	.size		.nv.reservedSmem.offset0,0x4
